	.headerflags	@"EF_CUDA_TEXMODE_UNIFIED EF_CUDA_64BIT_ADDRESS EF_CUDA_ACCELERATORS EF_CUDA_SM90 EF_CUDA_VIRTUAL_SM(EF_CUDA_SM90)"
	.elftype	@"ET_EXEC"


//--------------------- .nv.info                  --------------------------
	.section	.nv.info,"",@"SHT_CUDA_INFO"
	.align	4


	//----- nvinfo : EIATTR_REGCOUNT
	.align		4
        /*0000*/ 	.byte	0x04, 0x2f
        /*0002*/ 	.short	(.L_1 - .L_0)
	.align		4
.L_0:
        /*0004*/ 	.word	index@(triton_poi_fused_cat_0)
        /*0008*/ 	.word	0x0000000e


	//----- nvinfo : EIATTR_MIN_STACK_SIZE
	.align		4
.L_1:
        /*000c*/ 	.byte	0x04, 0x12
        /*000e*/ 	.short	(.L_3 - .L_2)
	.align		4
.L_2:
        /*0010*/ 	.word	index@(triton_poi_fused_cat_0)
        /*0014*/ 	.word	0x00000000


	//----- nvinfo : EIATTR_FRAME_SIZE
	.align		4
.L_3:
        /*0018*/ 	.byte	0x04, 0x11
        /*001a*/ 	.short	(.L_5 - .L_4)
	.align		4
.L_4:
        /*001c*/ 	.word	index@(triton_poi_fused_cat_0)
        /*0020*/ 	.word	0x00000000


	//----- nvinfo : EIATTR_MIN_STACK_SIZE
	.align		4
.L_5:
        /*0024*/ 	.byte	0x04, 0x12
        /*0026*/ 	.short	(.L_7 - .L_6)
	.align		4
.L_6:
        /*0028*/ 	.word	index@(triton_poi_fused_cat_0)
        /*002c*/ 	.word	0x00000000
.L_7:


//--------------------- .nv.info.triton_poi_fused_cat_0 --------------------------
	.section	.nv.info.triton_poi_fused_cat_0,"",@"SHT_CUDA_INFO"
	.sectionflags	@""
	.align	4


	//----- nvinfo : EIATTR_CUDA_API_VERSION
	.align		4
        /*0000*/ 	.byte	0x04, 0x37
        /*0002*/ 	.short	(.L_9 - .L_8)
.L_8:
        /*0004*/ 	.word	0x0000007c


	//----- nvinfo : EIATTR_KPARAM_INFO
	.align		4
.L_9:
        /*0008*/ 	.byte	0x04, 0x17
        /*000a*/ 	.short	(.L_11 - .L_10)
.L_10:
        /*000c*/ 	.word	0x00000000
        /*0010*/ 	.short	0x0002
        /*0012*/ 	.short	0x0010
        /*0014*/ 	.byte	0x00, 0xf0, 0x11, 0x00


	//----- nvinfo : EIATTR_KPARAM_INFO
	.align		4
.L_11:
        /*0018*/ 	.byte	0x04, 0x17
        /*001a*/ 	.short	(.L_13 - .L_12)
.L_12:
        /*001c*/ 	.word	0x00000000
        /*0020*/ 	.short	0x0001
        /*0022*/ 	.short	0x0008
        /*0024*/ 	.byte	0x00, 0xf4, 0x21, 0x00


	//----- nvinfo : EIATTR_KPARAM_INFO
	.align		4
.L_13:
        /*0028*/ 	.byte	0x04, 0x17
        /*002a*/ 	.short	(.L_15 - .L_14)
.L_14:
        /*002c*/ 	.word	0x00000000
        /*0030*/ 	.short	0x0000
        /*0032*/ 	.short	0x0000
        /*0034*/ 	.byte	0x00, 0xf4, 0x21, 0x00


	//----- nvinfo : EIATTR_SPARSE_MMA_MASK
	.align		4
.L_15:
        /*0038*/ 	.byte	0x03, 0x50
        /*003a*/ 	.short	0x0000


	//----- nvinfo : EIATTR_MAXREG_COUNT
	.align		4
        /*003c*/ 	.byte	0x03, 0x1b
        /*003e*/ 	.short	0x00ff


	//----- nvinfo : EIATTR_EXIT_INSTR_OFFSETS
	.align		4
        /*0040*/ 	.byte	0x04, 0x1c
        /*0042*/ 	.short	(.L_17 - .L_16)


	//   ....[0]....
.L_16:
        /*0044*/ 	.word	0x00000260


	//   ....[1]....
        /*0048*/ 	.word	0x00000280


	//----- nvinfo : EIATTR_REQNTID
	.align		4
.L_17:
        /*004c*/ 	.byte	0x04, 0x10
        /*004e*/ 	.short	(.L_19 - .L_18)
.L_18:
        /*0050*/ 	.word	0x00000020
        /*0054*/ 	.word	0x00000001
        /*0058*/ 	.word	0x00000001


	//----- nvinfo : EIATTR_CBANK_PARAM_SIZE
	.align		4
.L_19:
        /*005c*/ 	.byte	0x03, 0x19
        /*005e*/ 	.short	0x0014


	//----- nvinfo : EIATTR_PARAM_CBANK
	.align		4
        /*0060*/ 	.byte	0x04, 0x0a
        /*0062*/ 	.short	(.L_21 - .L_20)
	.align		4
.L_20:
        /*0064*/ 	.word	index@(.nv.constant0.triton_poi_fused_cat_0)
        /*0068*/ 	.short	0x0210
        /*006a*/ 	.short	0x0014


	//----- nvinfo : EIATTR_SW_WAR
	.align		4
.L_21:
        /*006c*/ 	.byte	0x04, 0x36
        /*006e*/ 	.short	(.L_23 - .L_22)
.L_22:
        /*0070*/ 	.word	0x00000008
.L_23:


//--------------------- .nv.callgraph             --------------------------
	.section	.nv.callgraph,"",@"SHT_CUDA_CALLGRAPH"
	.align	4
	.sectionentsize	8
	.align		4
        /*0000*/ 	.word	0x00000000
	.align		4
        /*0004*/ 	.word	0xffffffff
	.align		4
        /*0008*/ 	.word	0x00000000
	.align		4
        /*000c*/ 	.word	0xfffffffe
	.align		4
        /*0010*/ 	.word	0x00000000
	.align		4
        /*0014*/ 	.word	0xfffffffd
	.align		4
        /*0018*/ 	.word	0x00000000
	.align		4
        /*001c*/ 	.word	0xfffffffc


//--------------------- .text.triton_poi_fused_cat_0 --------------------------
	.section	.text.triton_poi_fused_cat_0,"ax",@progbits
	.align	128
        .global         triton_poi_fused_cat_0
        .type           triton_poi_fused_cat_0,@function
        .size           triton_poi_fused_cat_0,(.L_x_1 - triton_poi_fused_cat_0)
        .other          triton_poi_fused_cat_0,@"STO_CUDA_ENTRY STV_DEFAULT"
triton_poi_fused_cat_0:
.text.triton_poi_fused_cat_0:
[----:B------:R-:W0:Y:S02]  /*0000*/  LDC R1, c[0x0][0x28] ;  /* 0x00000a00ff017b82 */ /* 0x000e240000000800 */
[----:B------:R-:W1:Y:S01]  /*0010*/  S2R R9, SR_TID.X ;  /* 0x0000000000097919 */ /* 0x000e620000002100 */
[----:B------:R-:W2:Y:S01]  /*0020*/  LDC.64 R2, c[0x0][0x210] ;  /* 0x00008400ff027b82 */ /* 0x000ea20000000a00 */
[----:B------:R-:W-:Y:S01]  /*0030*/  IMAD.MOV.U32 R8, RZ, RZ, RZ ;  /* 0x000000ffff087224 */ /* 0x000fe200078e00ff */
[----:B------:R-:W-:Y:S01]  /*0040*/  ULDC.64 UR4, c[0x0][0x208] ;  /* 0x0000820000047ab9 */ /* 0x000fe20000000a00 */
[----:B------:R-:W3:Y:S01]  /*0050*/  S2R R7, SR_CTAID.X ;  /* 0x0000000000077919 */ /* 0x000ee20000002500 */
[----:B-1----:R-:W-:-:S05]  /*0060*/  LOP3.LUT R0, R9, 0xf, RZ, 0xc0, !PT ;  /* 0x0000000f09007812 */ /* 0x002fca00078ec0ff */
[----:B---3--:R-:W-:-:S05]  /*0070*/  IMAD R7, R7, 0x10, R0 ;  /* 0x0000001007077824 */ /* 0x008fca00078e0200 */
[C---:B------:R-:W-:Y:S02]  /*0080*/  LEA.HI R0, R7.reuse, R7, RZ, 0x1 ;  /* 0x0000000707007211 */ /* 0x040fe400078f08ff */
[----:B------:R-:W-:Y:S02]  /*0090*/  ISETP.GE.AND P0, PT, R7, 0x10, PT ;  /* 0x000000100700780c */ /* 0x000fe40003f06270 */
[----:B------:R-:W-:-:S05]  /*00a0*/  LOP3.LUT R0, R0, 0xfffffffe, RZ, 0xc0, !PT ;  /* 0xfffffffe00007812 */ /* 0x000fca00078ec0ff */
[----:B------:R-:W-:Y:S02]  /*00b0*/  IMAD.IADD R4, R7, 0x1, -R0 ;  /* 0x0000000107047824 */ /* 0x000fe400078e0a00 */
[----:B--2---:R-:W-:-:S03]  /*00c0*/  IMAD.WIDE R2, R0, 0x4, R2 ;  /* 0x0000000400027825 */ /* 0x004fc600078e0202 */
[C---:B------:R-:W-:Y:S01]  /*00d0*/  ISETP.GE.AND P1, PT, R4.reuse, 0x1, PT ;  /* 0x000000010400780c */ /* 0x040fe20003f26270 */
[----:B------:R-:W-:Y:S01]  /*00e0*/  IMAD.MOV.U32 R0, RZ, RZ, RZ ;  /* 0x000000ffff007224 */ /* 0x000fe200078e00ff */
[----:B------:R-:W-:Y:S02]  /*00f0*/  ISETP.GT.AND P0, PT, R4, RZ, !P0 ;  /* 0x000000ff0400720c */ /* 0x000fe40004704270 */
[----:B------:R-:W-:Y:S01]  /*0100*/  ISETP.LT.AND P4, PT, R7, 0x10, !P1 ;  /* 0x000000100700780c */ /* 0x000fe20004f81270 */
[----:B------:R-:W-:Y:S01]  /*0110*/  IMAD.MOV.U32 R10, RZ, RZ, RZ ;  /* 0x000000ffff0a7224 */ /* 0x000fe200078e00ff */
[----:B------:R-:W1:Y:S01]  /*0120*/  LDC.64 R4, c[0x0][0x218] ;  /* 0x00008600ff047b82 */ /* 0x000e620000000a00 */
[----:B------:R-:W-:-:S08]  /*0130*/  IMAD.MOV.U32 R6, RZ, RZ, RZ ;  /* 0x000000ffff067224 */ /* 0x000fd000078e00ff */
[----:B------:R-:W2:Y:S04]  /*0140*/  @P0 LDG.E.EL R8, desc[UR4][R2.64] ;  /* 0x0000000402080981 */ /* 0x000ea8000c2e1900 */
[----:B------:R-:W3:Y:S04]  /*0150*/  @P4 LDG.E.EL R0, desc[UR4][R2.64] ;  /* 0x0000000402004981 */ /* 0x000ee8000c2e1900 */
[----:B------:R-:W4:Y:S04]  /*0160*/  @P0 LDG.E.EL R10, desc[UR4][R2.64+0x4] ;  /* 0x00000404020a0981 */ /* 0x000f28000c2e1900 */
[----:B------:R1:W5:Y:S01]  /*0170*/  @P4 LDG.E.EL R6, desc[UR4][R2.64+0x4] ;  /* 0x0000040402064981 */ /* 0x000362000c2e1900 */
[----:B------:R-:W-:Y:S01]  /*0180*/  LOP3.LUT P5, RZ, R9, 0x10, RZ, 0xc0, !PT ;  /* 0x0000001009ff7812 */ /* 0x000fe200078ac0ff */
[----:B-1----:R-:W-:Y:S01]  /*0190*/  IMAD.WIDE R2, R7, 0x4, R4 ;  /* 0x0000000407027825 */ /* 0x002fe200078e0204 */
[----:B--2---:R-:W-:-:S02]  /*01a0*/  SEL R11, R8, RZ, P0 ;  /* 0x000000ff080b7207 */ /* 0x004fc40000000000 */
[----:B---3--:R-:W-:Y:S02]  /*01b0*/  SEL R0, R0, RZ, P4 ;  /* 0x000000ff00007207 */ /* 0x008fe40002000000 */
[----:B------:R-:W-:Y:S02]  /*01c0*/  FSETP.NAN.AND P2, PT, R11, R11, PT ;  /* 0x0000000b0b00720b */ /* 0x000fe40003f48000 */
[----:B------:R-:W-:Y:S02]  /*01d0*/  FSETP.NAN.AND P3, PT, R0, R0, PT ;  /* 0x000000000000720b */ /* 0x000fe40003f68000 */
[----:B----4-:R-:W-:Y:S02]  /*01e0*/  SEL R10, R10, RZ, P0 ;  /* 0x000000ff0a0a7207 */ /* 0x010fe40000000000 */
[----:B------:R-:W-:Y:S02]  /*01f0*/  ISETP.LT.AND P0, PT, R7, 0x10, !P5 ;  /* 0x000000100700780c */ /* 0x000fe40006f01270 */
[----:B-----5:R-:W-:-:S02]  /*0200*/  SEL R9, R6, RZ, P4 ;  /* 0x000000ff06097207 */ /* 0x020fc40002000000 */
[CC--:B------:R-:W-:Y:S02]  /*0210*/  FSETP.GT.AND P4, PT, R11.reuse, R10.reuse, PT ;  /* 0x0000000a0b00720b */ /* 0x0c0fe40003f84000 */
[CC--:B------:R-:W-:Y:S02]  /*0220*/  FSETP.GEU.AND P5, PT, R0.reuse, R9.reuse, PT ;  /* 0x000000090000720b */ /* 0x0c0fe40003fae000 */
[----:B------:R-:W-:Y:S02]  /*0230*/  @!P2 FSEL R11, R11, R10, P4 ;  /* 0x0000000a0b0ba208 */ /* 0x000fe40002000000 */
[----:B------:R-:W-:-:S04]  /*0240*/  @!P3 FSEL R0, R0, R9, !P5 ;  /* 0x000000090000b208 */ /* 0x000fc80006800000 */
[----:B------:R-:W-:Y:S01]  /*0250*/  FSEL R11, R0, R11, !P1 ;  /* 0x0000000b000b7208 */ /* 0x000fe20004800000 */
[----:B------:R-:W-:Y:S06]  /*0260*/  @!P0 EXIT ;  /* 0x000000000000894d */ /* 0x000fec0003800000 */
[----:B------:R-:W-:Y:S01]  /*0270*/  STG.E desc[UR4][R2.64], R11 ;  /* 0x0000000b02007986 */ /* 0x000fe2000c101904 */
[----:B------:R-:W-:Y:S05]  /*0280*/  EXIT ;  /* 0x000000000000794d */ /* 0x000fea0003800000 */
.L_x_0:
[----:B------:R-:W-:-:S00]  /*0290*/  BRA `(.L_x_0) ;  /* 0xfffffffc00fc7947 */ /* 0x000fc0000383ffff */
[----:B------:R-:W-:-:S00]  /*02a0*/  NOP ;  /* 0x0000000000007918 */ /* 0x000fc00000000000 */
        /* <DEDUP_REMOVED lines=13> */
.L_x_1:


//--------------------- .nv.constant0.triton_poi_fused_cat_0 --------------------------
	.section	.nv.constant0.triton_poi_fused_cat_0,"a",@progbits
	.sectionflags	@""
	.align	4
.nv.constant0.triton_poi_fused_cat_0:
	.zero		548
